	.headerflags	@"EF_CUDA_TEXMODE_UNIFIED EF_CUDA_64BIT_ADDRESS EF_CUDA_ACCELERATORS EF_CUDA_SM90 EF_CUDA_VIRTUAL_SM(EF_CUDA_SM90)"
	.elftype	@"ET_EXEC"


//--------------------- .nv.info                  --------------------------
	.section	.nv.info,"",@"SHT_CUDA_INFO"
	.align	4


	//----- nvinfo : EIATTR_REGCOUNT
	.align		4
        /*0000*/ 	.byte	0x04, 0x2f
        /*0002*/ 	.short	(.L_3 - .L_2)
	.align		4
.L_2:
        /*0004*/ 	.word	index@(triton_poi_fused__native_batch_norm_legit_no_training_cat_relu_59)
        /*0008*/ 	.word	0x00000038


	//----- nvinfo : EIATTR_MIN_STACK_SIZE
	.align		4
.L_3:
        /*000c*/ 	.byte	0x04, 0x12
        /*000e*/ 	.short	(.L_5 - .L_4)
	.align		4
.L_4:
        /*0010*/ 	.word	index@(triton_poi_fused__native_batch_norm_legit_no_training_cat_relu_59)
        /*0014*/ 	.word	0x00000000


	//----- nvinfo : EIATTR_FRAME_SIZE
	.align		4
.L_5:
        /*0018*/ 	.byte	0x04, 0x11
        /*001a*/ 	.short	(.L_7 - .L_6)
	.align		4
.L_6:
        /*001c*/ 	.word	index@(triton_poi_fused__native_batch_norm_legit_no_training_cat_relu_59)
        /*0020*/ 	.word	0x00000000


	//----- nvinfo : EIATTR_MIN_STACK_SIZE
	.align		4
.L_7:
        /*0024*/ 	.byte	0x04, 0x12
        /*0026*/ 	.short	(.L_9 - .L_8)
	.align		4
.L_8:
        /*0028*/ 	.word	index@(triton_poi_fused__native_batch_norm_legit_no_training_cat_relu_59)
        /*002c*/ 	.word	0x00000000
.L_9:


//--------------------- .nv.info.triton_poi_fused__native_batch_norm_legit_no_training_cat_relu_59 --------------------------
	.section	.nv.info.triton_poi_fused__native_batch_norm_legit_no_training_cat_relu_59,"",@"SHT_CUDA_INFO"
	.sectionflags	@""
	.align	4


	//----- nvinfo : EIATTR_CUDA_API_VERSION
	.align		4
        /*0000*/ 	.byte	0x04, 0x37
        /*0002*/ 	.short	(.L_11 - .L_10)
.L_10:
        /*0004*/ 	.word	0x0000007c


	//----- nvinfo : EIATTR_KPARAM_INFO
	.align		4
.L_11:
        /*0008*/ 	.byte	0x04, 0x17
        /*000a*/ 	.short	(.L_13 - .L_12)
.L_12:
        /*000c*/ 	.word	0x00000000
        /*0010*/ 	.short	0x0008
        /*0012*/ 	.short	0x0040
        /*0014*/ 	.byte	0x00, 0xf0, 0x11, 0x00


	//----- nvinfo : EIATTR_KPARAM_INFO
	.align		4
.L_13:
        /*0018*/ 	.byte	0x04, 0x17
        /*001a*/ 	.short	(.L_15 - .L_14)
.L_14:
        /*001c*/ 	.word	0x00000000
        /*0020*/ 	.short	0x0007
        /*0022*/ 	.short	0x0038
        /*0024*/ 	.byte	0x00, 0xf4, 0x21, 0x00


	//----- nvinfo : EIATTR_KPARAM_INFO
	.align		4
.L_15:
        /*0028*/ 	.byte	0x04, 0x17
        /*002a*/ 	.short	(.L_17 - .L_16)
.L_16:
        /*002c*/ 	.word	0x00000000
        /*0030*/ 	.short	0x0006
        /*0032*/ 	.short	0x0030
        /*0034*/ 	.byte	0x00, 0xf4, 0x21, 0x00


	//----- nvinfo : EIATTR_KPARAM_INFO
	.align		4
.L_17:
        /*0038*/ 	.byte	0x04, 0x17
        /*003a*/ 	.short	(.L_19 - .L_18)
.L_18:
        /*003c*/ 	.word	0x00000000
        /*0040*/ 	.short	0x0005
        /*0042*/ 	.short	0x0028
        /*0044*/ 	.byte	0x00, 0xf4, 0x21, 0x00


	//----- nvinfo : EIATTR_KPARAM_INFO
	.align		4
.L_19:
        /*0048*/ 	.byte	0x04, 0x17
        /*004a*/ 	.short	(.L_21 - .L_20)
.L_20:
        /*004c*/ 	.word	0x00000000
        /*0050*/ 	.short	0x0004
        /*0052*/ 	.short	0x0020
        /*0054*/ 	.byte	0x00, 0xf4, 0x21, 0x00


	//----- nvinfo : EIATTR_KPARAM_INFO
	.align		4
.L_21:
        /*0058*/ 	.byte	0x04, 0x17
        /*005a*/ 	.short	(.L_23 - .L_22)
.L_22:
        /*005c*/ 	.word	0x00000000
        /*0060*/ 	.short	0x0003
        /*0062*/ 	.short	0x0018
        /*0064*/ 	.byte	0x00, 0xf4, 0x21, 0x00


	//----- nvinfo : EIATTR_KPARAM_INFO
	.align		4
.L_23:
        /*0068*/ 	.byte	0x04, 0x17
        /*006a*/ 	.short	(.L_25 - .L_24)
.L_24:
        /*006c*/ 	.word	0x00000000
        /*0070*/ 	.short	0x0002
        /*0072*/ 	.short	0x0010
        /*0074*/ 	.byte	0x00, 0xf4, 0x21, 0x00


	//----- nvinfo : EIATTR_KPARAM_INFO
	.align		4
.L_25:
        /*0078*/ 	.byte	0x04, 0x17
        /*007a*/ 	.short	(.L_27 - .L_26)
.L_26:
        /*007c*/ 	.word	0x00000000
        /*0080*/ 	.short	0x0001
        /*0082*/ 	.short	0x0008
        /*0084*/ 	.byte	0x00, 0xf4, 0x21, 0x00


	//----- nvinfo : EIATTR_KPARAM_INFO
	.align		4
.L_27:
        /*0088*/ 	.byte	0x04, 0x17
        /*008a*/ 	.short	(.L_29 - .L_28)
.L_28:
        /*008c*/ 	.word	0x00000000
        /*0090*/ 	.short	0x0000
        /*0092*/ 	.short	0x0000
        /*0094*/ 	.byte	0x00, 0xf4, 0x21, 0x00


	//----- nvinfo : EIATTR_SPARSE_MMA_MASK
	.align		4
.L_29:
        /*0098*/ 	.byte	0x03, 0x50
        /*009a*/ 	.short	0x0000


	//----- nvinfo : EIATTR_MAXREG_COUNT
	.align		4
        /*009c*/ 	.byte	0x03, 0x1b
        /*009e*/ 	.short	0x00ff


	//----- nvinfo : EIATTR_EXIT_INSTR_OFFSETS
	.align		4
        /*00a0*/ 	.byte	0x04, 0x1c
        /*00a2*/ 	.short	(.L_31 - .L_30)


	//   ....[0]....
.L_30:
        /*00a4*/ 	.word	0x00001220


	//   ....[1]....
        /*00a8*/ 	.word	0x00001240


	//----- nvinfo : EIATTR_REQNTID
	.align		4
.L_31:
        /*00ac*/ 	.byte	0x04, 0x10
        /*00ae*/ 	.short	(.L_33 - .L_32)
.L_32:
        /*00b0*/ 	.word	0x00000080
        /*00b4*/ 	.word	0x00000001
        /*00b8*/ 	.word	0x00000001


	//----- nvinfo : EIATTR_CBANK_PARAM_SIZE
	.align		4
.L_33:
        /*00bc*/ 	.byte	0x03, 0x19
        /*00be*/ 	.short	0x0044


	//----- nvinfo : EIATTR_PARAM_CBANK
	.align		4
        /*00c0*/ 	.byte	0x04, 0x0a
        /*00c2*/ 	.short	(.L_35 - .L_34)
	.align		4
.L_34:
        /*00c4*/ 	.word	index@(.nv.constant0.triton_poi_fused__native_batch_norm_legit_no_training_cat_relu_59)
        /*00c8*/ 	.short	0x0210
        /*00ca*/ 	.short	0x0044


	//----- nvinfo : EIATTR_SW_WAR
	.align		4
.L_35:
        /*00cc*/ 	.byte	0x04, 0x36
        /*00ce*/ 	.short	(.L_37 - .L_36)
.L_36:
        /*00d0*/ 	.word	0x00000008
.L_37:


//--------------------- .nv.callgraph             --------------------------
	.section	.nv.callgraph,"",@"SHT_CUDA_CALLGRAPH"
	.align	4
	.sectionentsize	8
	.align		4
        /*0000*/ 	.word	0x00000000
	.align		4
        /*0004*/ 	.word	0xffffffff
	.align		4
        /*0008*/ 	.word	0x00000000
	.align		4
        /*000c*/ 	.word	0xfffffffe
	.align		4
        /*0010*/ 	.word	0x00000000
	.align		4
        /*0014*/ 	.word	0xfffffffd
	.align		4
        /*0018*/ 	.word	0x00000000
	.align		4
        /*001c*/ 	.word	0xfffffffc


//--------------------- .nv.constant4             --------------------------
	.section	.nv.constant4,"a",@progbits
	.align	8
	.align		8
.nv.constant4:
        /*0000*/ 	.dword	_$_str
	.align		8
        /*0008*/ 	.dword	_$_str_$_2


//--------------------- .text.triton_poi_fused__native_batch_norm_legit_no_training_cat_relu_59 --------------------------
	.section	.text.triton_poi_fused__native_batch_norm_legit_no_training_cat_relu_59,"ax",@progbits
	.align	128
        .global         triton_poi_fused__native_batch_norm_legit_no_training_cat_relu_59
        .type           triton_poi_fused__native_batch_norm_legit_no_training_cat_relu_59,@function
        .size           triton_poi_fused__native_batch_norm_legit_no_training_cat_relu_59,(.L_x_1 - triton_poi_fused__native_batch_norm_legit_no_training_cat_relu_59)
        .other          triton_poi_fused__native_batch_norm_legit_no_training_cat_relu_59,@"STO_CUDA_ENTRY STV_DEFAULT"
triton_poi_fused__native_batch_norm_legit_no_training_cat_relu_59:
.text.triton_poi_fused__native_batch_norm_legit_no_training_cat_relu_59:
[----:B------:R-:W0:Y:S01]  /*0000*/  LDC R1, c[0x0][0x28] ;  /* 0x00000a00ff017b82 */ /* 0x000e220000000800 */
[----:B------:R-:W1:Y:S07]  /*0010*/  S2R R0, SR_TID.X ;  /* 0x0000000000007919 */ /* 0x000e6e0000002100 */
[----:B------:R-:W2:Y:S01]  /*0020*/  LDC.64 R2, c[0x0][0x228] ;  /* 0x00008a00ff027b82 */ /* 0x000ea20000000a00 */
[----:B------:R-:W-:Y:S01]  /*0030*/  CS2R R10, SRZ ;  /* 0x00000000000a7805 */ /* 0x000fe2000001ff00 */
[----:B------:R-:W-:Y:S01]  /*0040*/  ULDC.64 UR4, c[0x0][0x208] ;  /* 0x0000820000047ab9 */ /* 0x000fe20000000a00 */
[----:B------:R-:W3:Y:S01]  /*0050*/  S2R R5, SR_CTAID.X ;  /* 0x0000000000057919 */ /* 0x000ee20000002500 */
[----:B------:R-:W-:-:S02]  /*0060*/  IMAD.MOV.U32 R12, RZ, RZ, RZ ;  /* 0x000000ffff0c7224 */ /* 0x000fc400078e00ff */
[----:B------:R-:W-:Y:S02]  /*0070*/  IMAD.MOV.U32 R26, RZ, RZ, RZ ;  /* 0x000000ffff1a7224 */ /* 0x000fe400078e00ff */
[----:B------:R-:W-:Y:S01]  /*0080*/  IMAD.MOV.U32 R23, RZ, RZ, RZ ;  /* 0x000000ffff177224 */ /* 0x000fe200078e00ff */
[----:B------:R-:W4:Y:S01]  /*0090*/  LDC.64 R24, c[0x0][0x220] ;  /* 0x00008800ff187b82 */ /* 0x000f220000000a00 */
[----:B------:R-:W-:-:S07]  /*00a0*/  IMAD.MOV.U32 R45, RZ, RZ, 0x3e800000 ;  /* 0x3e800000ff2d7424 */ /* 0x000fce00078e00ff */
[----:B------:R-:W5:Y:S01]  /*00b0*/  LDC.64 R16, c[0x0][0x230] ;  /* 0x00008c00ff107b82 */ /* 0x000f620000000a00 */
[----:B------:R-:W-:Y:S01]  /*00c0*/  IMAD.MOV.U32 R35, RZ, RZ, RZ ;  /* 0x000000ffff237224 */ /* 0x000fe200078e00ff */
[----:B------:R-:W-:Y:S02]  /*00d0*/  CS2R R36, SRZ ;  /* 0x0000000000247805 */ /* 0x000fe4000001ff00 */
[----:B------:R-:W-:Y:S01]  /*00e0*/  CS2R R38, SRZ ;  /* 0x0000000000267805 */ /* 0x000fe2000001ff00 */
[----:B------:R-:W-:Y:S01]  /*00f0*/  IMAD.MOV.U32 R46, RZ, RZ, RZ ;  /* 0x000000ffff2e7224 */ /* 0x000fe200078e00ff */
[----:B------:R-:W-:Y:S02]  /*0100*/  CS2R R40, SRZ ;  /* 0x0000000000287805 */ /* 0x000fe4000001ff00 */
[----:B------:R-:W2:Y:S01]  /*0110*/  LDC.64 R52, c[0x0][0x210] ;  /* 0x00008400ff347b82 */ /* 0x000ea20000000a00 */
[----:B------:R-:W-:Y:S01]  /*0120*/  CS2R R42, SRZ ;  /* 0x00000000002a7805 */ /* 0x000fe2000001ff00 */
[----:B------:R-:W-:Y:S01]  /*0130*/  IMAD.MOV.U32 R44, RZ, RZ, RZ ;  /* 0x000000ffff2c7224 */ /* 0x000fe200078e00ff */
[----:B------:R-:W-:Y:S01]  /*0140*/  ULDC.64 UR6, c[0x0][0x218] ;  /* 0x0000860000067ab9 */ /* 0x000fe20000000a00 */
[----:B-1----:R-:W-:Y:S01]  /*0150*/  IMAD.SHL.U32 R0, R0, 0x4, RZ ;  /* 0x0000000400007824 */ /* 0x002fe200078e00ff */
[----:B---3--:R-:W-:-:S04]  /*0160*/  SHF.R.S32.HI R4, RZ, 0x15, R5 ;  /* 0x00000015ff047819 */ /* 0x008fc80000011405 */
[----:B------:R-:W-:Y:S02]  /*0170*/  LOP3.LUT R0, R0, 0x1fc, RZ, 0xc0, !PT ;  /* 0x000001fc00007812 */ /* 0x000fe400078ec0ff */
[----:B------:R-:W-:-:S03]  /*0180*/  SGXT R4, R4, 0x1 ;  /* 0x000000010404781a */ /* 0x000fc60000000200 */
[----:B------:R-:W-:-:S04]  /*0190*/  IMAD R5, R5, 0x400, R0 ;  /* 0x0000040005057824 */ /* 0x000fc800078e0200 */
[C---:B------:R-:W-:Y:S01]  /*01a0*/  VIADD R47, R5.reuse, 0x200 ;  /* 0x00000200052f7836 */ /* 0x040fe20000000000 */
[C---:B------:R-:W-:Y:S02]  /*01b0*/  LEA.HI R0, R4.reuse, R5, RZ, 0x6 ;  /* 0x0000000504007211 */ /* 0x040fe400078f30ff */
[----:B------:R-:W-:Y:S02]  /*01c0*/  ISETP.GE.AND P1, PT, R5, 0x13d00, PT ;  /* 0x00013d000500780c */ /* 0x000fe40003f26270 */
[----:B------:R-:W-:Y:S02]  /*01d0*/  SHF.R.S32.HI R27, RZ, 0x6, R0 ;  /* 0x00000006ff1b7819 */ /* 0x000fe40000011400 */
[----:B------:R-:W-:-:S03]  /*01e0*/  LEA.HI R4, R4, R47, RZ, 0x6 ;  /* 0x0000002f04047211 */ /* 0x000fc600078f30ff */
[----:B------:R-:W-:-:S05]  /*01f0*/  IMAD.HI R6, R27, 0x33af3e2f, RZ ;  /* 0x33af3e2f1b067827 */ /* 0x000fca00078e02ff */
[----:B------:R-:W-:-:S04]  /*0200*/  SHF.R.U32.HI R7, RZ, 0x1f, R6 ;  /* 0x0000001fff077819 */ /* 0x000fc80000011606 */
[----:B------:R-:W-:Y:S02]  /*0210*/  LEA.HI.SX32 R6, R6, R7, 0x1a ;  /* 0x0000000706067211 */ /* 0x000fe400078fd2ff */
[----:B------:R-:W-:-:S03]  /*0220*/  SHF.R.S32.HI R4, RZ, 0x6, R4 ;  /* 0x00000006ff047819 */ /* 0x000fc60000011404 */
[----:B------:R-:W-:Y:S02]  /*0230*/  IMAD R27, R6, -0x13d, R27 ;  /* 0xfffffec3061b7824 */ /* 0x000fe400078e021b */
[----:B------:R-:W-:-:S04]  /*0240*/  IMAD.HI R8, R4, 0x33af3e2f, RZ ;  /* 0x33af3e2f04087827 */ /* 0x000fc800078e02ff */
[----:B--2---:R-:W-:Y:S01]  /*0250*/  IMAD.WIDE R6, R27, 0x4, R2 ;  /* 0x000000041b067825 */ /* 0x004fe200078e0202 */
[----:B------:R-:W-:-:S04]  /*0260*/  SHF.R.U32.HI R9, RZ, 0x1f, R8 ;  /* 0x0000001fff097819 */ /* 0x000fc80000011608 */
[----:B------:R-:W2:Y:S04]  /*0270*/  @!P1 LDG.E.EL R10, desc[UR4][R6.64] ;  /* 0x00000004060a9981 */ /* 0x000ea8000c2e1900 */
[----:B------:R-:W3:Y:S01]  /*0280*/  @!P1 LDG.E.EL R11, desc[UR4][R6.64] ;  /* 0x00000004060b9981 */ /* 0x000ee2000c2e1900 */
[----:B------:R-:W-:Y:S02]  /*0290*/  LEA.HI.SX32 R9, R8, R9, 0x1a ;  /* 0x0000000908097211 */ /* 0x000fe400078fd2ff */
[----:B------:R-:W-:Y:S01]  /*02a0*/  ISETP.GE.AND P0, PT, R47, 0x13d00, PT ;  /* 0x00013d002f00780c */ /* 0x000fe20003f06270 */
[----:B------:R-:W4:Y:S01]  /*02b0*/  @!P1 LDG.E.EL R12, desc[UR4][R6.64] ;  /* 0x00000004060c9981 */ /* 0x000f22000c2e1900 */
[----:B------:R-:W-:Y:S02]  /*02c0*/  IMAD.MOV.U32 R8, RZ, RZ, RZ ;  /* 0x000000ffff087224 */ /* 0x000fe400078e00ff */
[----:B------:R-:W-:-:S02]  /*02d0*/  IMAD R18, R9, -0x13d, R4 ;  /* 0xfffffec309127824 */ /* 0x000fc400078e0204 */
[----:B------:R-:W-:Y:S02]  /*02e0*/  IMAD.MOV.U32 R4, RZ, RZ, RZ ;  /* 0x000000ffff047224 */ /* 0x000fe400078e00ff */
[----:B------:R-:W-:Y:S01]  /*02f0*/  IMAD.WIDE R2, R18, 0x4, R2 ;  /* 0x0000000412027825 */ /* 0x000fe200078e0202 */
[----:B------:R1:W5:Y:S04]  /*0300*/  @!P1 LDG.E.EL R8, desc[UR4][R6.64] ;  /* 0x0000000406089981 */ /* 0x000368000c2e1900 */
[----:B------:R-:W5:Y:S04]  /*0310*/  @!P0 LDG.E.EL R4, desc[UR4][R2.64] ;  /* 0x0000000402048981 */ /* 0x000f68000c2e1900 */
[----:B------:R-:W5:Y:S04]  /*0320*/  @!P0 LDG.E.EL R26, desc[UR4][R2.64] ;  /* 0x00000004021a8981 */ /* 0x000f68000c2e1900 */
[----:B------:R-:W5:Y:S01]  /*0330*/  @!P0 LDG.E.EL R23, desc[UR4][R2.64] ;  /* 0x0000000402178981 */ /* 0x000f62000c2e1900 */
[----:B------:R-:W-:Y:S01]  /*0340*/  IMAD.HI R28, R5, 0x33af3e2f, RZ ;  /* 0x33af3e2f051c7827 */ /* 0x000fe200078e02ff */
[----:B------:R-:W-:-:S02]  /*0350*/  LOP3.LUT R0, R0, 0xffffffc0, RZ, 0xc0, !PT ;  /* 0xffffffc000007812 */ /* 0x000fc400078ec0ff */
[----:B------:R1:W5:Y:S01]  /*0360*/  @!P0 LDG.E.EL R46, desc[UR4][R2.64] ;  /* 0x00000004022e8981 */ /* 0x000362000c2e1900 */
[----:B------:R-:W-:Y:S01]  /*0370*/  IMAD.HI R22, R47, 0x33af3e2f, RZ ;  /* 0x33af3e2f2f167827 */ /* 0x000fe200078e02ff */
[----:B------:R-:W-:-:S03]  /*0380*/  SHF.R.U32.HI R9, RZ, 0x1f, R28 ;  /* 0x0000001fff097819 */ /* 0x000fc6000001161c */
[----:B------:R-:W-:Y:S01]  /*0390*/  IMAD.IADD R0, R5, 0x1, -R0 ;  /* 0x0000000105007824 */ /* 0x000fe200078e0a00 */
[----:B------:R-:W-:Y:S02]  /*03a0*/  LEA.HI.SX32 R28, R28, R9, 0x14 ;  /* 0x000000091c1c7211 */ /* 0x000fe400078fa2ff */
[----:B-1----:R-:W-:Y:S02]  /*03b0*/  SHF.R.U32.HI R7, RZ, 0x1f, R22 ;  /* 0x0000001fff077819 */ /* 0x002fe40000011616 */
[----:B------:R-:W-:Y:S01]  /*03c0*/  SHF.R.S32.HI R49, RZ, 0x1f, R0 ;  /* 0x0000001fff317819 */ /* 0x000fe20000011400 */
[----:B------:R-:W-:Y:S01]  /*03d0*/  IMAD R20, R28, 0x300, RZ ;  /* 0x000003001c147824 */ /* 0x000fe200078e02ff */
[----:B------:R-:W-:Y:S01]  /*03e0*/  LEA.HI.SX32 R22, R22, R7, 0x14 ;  /* 0x0000000716167211 */ /* 0x000fe200078fa2ff */
[----:B------:R-:W-:-:S03]  /*03f0*/  IMAD.SHL.U32 R7, R27, 0x40, RZ ;  /* 0x000000401b077824 */ /* 0x000fc600078e00ff */
[--C-:B------:R-:W-:Y:S01]  /*0400*/  SHF.R.S32.HI R14, RZ, 0x1f, R20.reuse ;  /* 0x0000001fff0e7819 */ /* 0x100fe20000011414 */
[----:B------:R-:W-:Y:S01]  /*0410*/  IMAD R6, R22, 0x300, RZ ;  /* 0x0000030016067824 */ /* 0x000fe200078e02ff */
[----:B------:R-:W-:Y:S02]  /*0420*/  IADD3 R20, P2, P3, R7, R0, R20 ;  /* 0x0000000007147210 */ /* 0x000fe40007b5e014 */
[----:B------:R-:W-:Y:S01]  /*0430*/  SHF.R.S32.HI R21, RZ, 0x1f, R7 ;  /* 0x0000001fff157819 */ /* 0x000fe20000011407 */
[----:B------:R-:W-:-:S03]  /*0440*/  IMAD.SHL.U32 R7, R18, 0x40, RZ ;  /* 0x0000004012077824 */ /* 0x000fc600078e00ff */
[----:B------:R-:W-:Y:S02]  /*0450*/  IADD3.X R21, R21, R49, R14, P2, P3 ;  /* 0x0000003115157210 */ /* 0x000fe400017e640e */
[--C-:B------:R-:W-:Y:S01]  /*0460*/  IADD3 R19, P3, P5, R7, R0, R6.reuse ;  /* 0x0000000007137210 */ /* 0x100fe20007d7e006 */
[----:B------:R-:W-:Y:S01]  /*0470*/  IMAD R51, R28, -0x4f40, R5 ;  /* 0xffffb0c01c337824 */ /* 0x000fe200078e0205 */
[----:B------:R-:W-:Y:S01]  /*0480*/  SHF.R.S32.HI R6, RZ, 0x1f, R6 ;  /* 0x0000001fff067819 */ /* 0x000fe20000011406 */
[----:B------:R-:W1:Y:S01]  /*0490*/  LDC.64 R14, c[0x0][0x238] ;  /* 0x00008e00ff0e7b82 */ /* 0x000e620000000a00 */
[----:B------:R-:W-:-:S04]  /*04a0*/  SHF.R.S32.HI R0, RZ, 0x1f, R7 ;  /* 0x0000001fff007819 */ /* 0x000fc80000011407 */
[----:B------:R-:W-:Y:S02]  /*04b0*/  IADD3.X R49, R0, R49, R6, P3, P5 ;  /* 0x0000003100317210 */ /* 0x000fe40001fea406 */
[----:B0-----:R-:W-:Y:S01]  /*04c0*/  CS2R R2, SRZ ;  /* 0x0000000000027805 */ /* 0x001fe2000001ff00 */
[----:B------:R-:W-:Y:S02]  /*04d0*/  IMAD.MOV.U32 R29, RZ, RZ, RZ ;  /* 0x000000ffff1d7224 */ /* 0x000fe400078e00ff */
[----:B--2---:R-:W-:Y:S01]  /*04e0*/  FADD R10, R10, 9.9999997473787516356e-06 ;  /* 0x3727c5ac0a0a7421 */ /* 0x004fe20000000000 */
[----:B---3--:R-:W-:-:S05]  /*04f0*/  FADD R11, R11, 9.9999997473787516356e-06 ;  /* 0x3727c5ac0b0b7421 */ /* 0x008fca0000000000 */
[----:B------:R-:W0:Y:S01]  /*0500*/  MUFU.SQRT R10, R10 ;  /* 0x0000000a000a7308 */ /* 0x000e220000002000 */
[----:B----4-:R-:W-:-:S07]  /*0510*/  FADD R12, R12, 9.9999997473787516356e-06 ;  /* 0x3727c5ac0c0c7421 */ /* 0x010fce0000000000 */
[----:B------:R-:W2:Y:S01]  /*0520*/  MUFU.SQRT R11, R11 ;  /* 0x0000000b000b7308 */ /* 0x000ea20000002000 */
[----:B-----5:R-:W-:Y:S01]  /*0530*/  FADD R8, R8, 9.9999997473787516356e-06 ;  /* 0x3727c5ac08087421 */ /* 0x020fe20000000000 */
[----:B------:R-:W-:Y:S01]  /*0540*/  FADD R4, R4, 9.9999997473787516356e-06 ;  /* 0x3727c5ac04047421 */ /* 0x000fe20000000000 */
[----:B0-----:R-:W-:-:S05]  /*0550*/  FSETP.GT.AND P4, PT, R10, 8.50705917302346158658e+37, PT ;  /* 0x7e8000000a00780b */ /* 0x001fca0003f84000 */
[----:B------:R-:W0:Y:S01]  /*0560*/  MUFU.SQRT R12, R12 ;  /* 0x0000000c000c7308 */ /* 0x000e220000002000 */
[----:B------:R-:W-:Y:S02]  /*0570*/  FSETP.GEU.AND P2, PT, R10, 1.175494350822287508e-38, PT ;  /* 0x008000000a00780b */ /* 0x000fe40003f4e000 */
[----:B------:R-:W-:Y:S02]  /*0580*/  FSEL R0, R45, 1, P4 ;  /* 0x3f8000002d007808 */ /* 0x000fe40002000000 */
[----:B--2---:R-:W-:-:S03]  /*0590*/  FSETP.GT.AND P6, PT, R11, 8.50705917302346158658e+37, PT ;  /* 0x7e8000000b00780b */ /* 0x004fc60003fc4000 */
[----:B------:R-:W2:Y:S01]  /*05a0*/  MUFU.SQRT R8, R8 ;  /* 0x0000000800087308 */ /* 0x000ea20000002000 */
[----:B------:R-:W-:Y:S02]  /*05b0*/  FSETP.GEU.AND P5, PT, R11, 1.175494350822287508e-38, PT ;  /* 0x008000000b00780b */ /* 0x000fe40003fae000 */
[----:B------:R-:W-:Y:S01]  /*05c0*/  FSEL R7, R45, 1, P6 ;  /* 0x3f8000002d077808 */ /* 0x000fe20003000000 */
[----:B------:R-:W-:Y:S02]  /*05d0*/  @P4 FMUL R10, R10, 0.25 ;  /* 0x3e8000000a0a4820 */ /* 0x000fe40000400000 */
[----:B------:R-:W-:Y:S01]  /*05e0*/  @!P2 FMUL R0, R0, 16777216 ;  /* 0x4b8000000000a820 */ /* 0x000fe20000400000 */
[----:B0-----:R-:W-:Y:S01]  /*05f0*/  FSETP.GT.AND P3, PT, R12, 8.50705917302346158658e+37, PT ;  /* 0x7e8000000c00780b */ /* 0x001fe20003f64000 */
[----:B------:R-:W0:Y:S01]  /*0600*/  MUFU.SQRT R4, R4 ;  /* 0x0000000400047308 */ /* 0x000e220000002000 */
[----:B------:R-:W-:Y:S01]  /*0610*/  @!P2 FMUL R10, R10, 16777216 ;  /* 0x4b8000000a0aa820 */ /* 0x000fe20000400000 */
[----:B------:R-:W-:Y:S01]  /*0620*/  FSETP.GEU.AND P4, PT, R12, 1.175494350822287508e-38, PT ;  /* 0x008000000c00780b */ /* 0x000fe20003f8e000 */
[----:B------:R-:W-:Y:S01]  /*0630*/  @P6 FMUL R11, R11, 0.25 ;  /* 0x3e8000000b0b6820 */ /* 0x000fe20000400000 */
[----:B------:R-:W-:-:S02]  /*0640*/  FSEL R6, R45, 1, P3 ;  /* 0x3f8000002d067808 */ /* 0x000fc40001800000 */
[----:B------:R-:W-:Y:S01]  /*0650*/  @!P5 FMUL R7, R7, 16777216 ;  /* 0x4b8000000707d820 */ /* 0x000fe20000400000 */
[C---:B--2---:R-:W-:Y:S01]  /*0660*/  FSETP.GT.AND P2, PT, R8.reuse, 8.50705917302346158658e+37, PT ;  /* 0x7e8000000800780b */ /* 0x044fe20003f44000 */
[----:B------:R-:W-:Y:S01]  /*0670*/  @!P5 FMUL R11, R11, 16777216 ;  /* 0x4b8000000b0bd820 */ /* 0x000fe20000400000 */
[----:B------:R-:W-:Y:S01]  /*0680*/  FSETP.GEU.AND P6, PT, R8, 1.175494350822287508e-38, PT ;  /* 0x008000000800780b */ /* 0x000fe20003fce000 */
[----:B------:R-:W-:Y:S01]  /*0690*/  FADD R26, R26, 9.9999997473787516356e-06 ;  /* 0x3727c5ac1a1a7421 */ /* 0x000fe20000000000 */
[----:B------:R-:W-:Y:S01]  /*06a0*/  MUFU.RCP R31, R10 ;  /* 0x0000000a001f7308 */ /* 0x000fe20000001000 */
[----:B------:R-:W-:Y:S01]  /*06b0*/  @P3 FMUL R12, R12, 0.25 ;  /* 0x3e8000000c0c3820 */ /* 0x000fe20000400000 */
[----:B0-----:R-:W-:-:S03]  /*06c0*/  FSETP.GT.AND P5, PT, R4, 8.50705917302346158658e+37, PT ;  /* 0x7e8000000400780b */ /* 0x001fc60003fa4000 */
[----:B------:R-:W-:Y:S01]  /*06d0*/  @!P4 FMUL R12, R12, 16777216 ;  /* 0x4b8000000c0cc820 */ /* 0x000fe20000400000 */
[----:B------:R-:W-:Y:S02]  /*06e0*/  FSETP.GEU.AND P3, PT, R4, 1.175494350822287508e-38, PT ;  /* 0x008000000400780b */ /* 0x000fe40003f6e000 */
[----:B------:R-:W0:Y:S01]  /*06f0*/  MUFU.RCP R32, R11 ;  /* 0x0000000b00207308 */ /* 0x000e220000001000 */
[----:B------:R-:W-:-:S04]  /*0700*/  @P2 FMUL R8, R8, 0.25 ;  /* 0x3e80000008082820 */ /* 0x000fc80000400000 */
[----:B------:R-:W-:-:S03]  /*0710*/  @!P6 FMUL R8, R8, 16777216 ;  /* 0x4b8000000808e820 */ /* 0x000fc60000400000 */
[----:B------:R-:W2:Y:S01]  /*0720*/  MUFU.SQRT R30, R26 ;  /* 0x0000001a001e7308 */ /* 0x000ea20000002000 */
[----:B------:R-:W-:-:S04]  /*0730*/  @P5 FMUL R4, R4, 0.25 ;  /* 0x3e80000004045820 */ /* 0x000fc80000400000 */
[----:B------:R-:W-:-:S03]  /*0740*/  @!P3 FMUL R4, R4, 16777216 ;  /* 0x4b8000000404b820 */ /* 0x000fc60000400000 */
[----:B------:R3:W4:Y:S01]  /*0750*/  MUFU.RCP R33, R12 ;  /* 0x0000000c00217308 */ /* 0x0007220000001000 */
[----:B0-----:R-:W-:Y:S01]  /*0760*/  FMUL R32, R32, R7 ;  /* 0x0000000720207220 */ /* 0x001fe20000400000 */
[----:B------:R-:W-:-:S06]  /*0770*/  FADD R23, R23, 9.9999997473787516356e-06 ;  /* 0x3727c5ac17177421 */ /* 0x000fcc0000000000 */
[----:B------:R-:W0:Y:S01]  /*0780*/  MUFU.RCP R34, R8 ;  /* 0x0000000800227308 */ /* 0x000e220000001000 */
[----:B------:R-:W-:-:S07]  /*0790*/  FSEL R9, R45, 1, P2 ;  /* 0x3f8000002d097808 */ /* 0x000fce0001000000 */
[----:B------:R-:W5:Y:S01]  /*07a0*/  MUFU.RCP R10, R4 ;  /* 0x00000004000a7308 */ /* 0x000f620000001000 */
[----:B------:R-:W-:Y:S01]  /*07b0*/  FSEL R7, R45, 1, P5 ;  /* 0x3f8000002d077808 */ /* 0x000fe20002800000 */
[----:B---3--:R-:W-:-:S04]  /*07c0*/  IMAD.WIDE R12, R27, 0x4, R24 ;  /* 0x000000041b0c7825 */ /* 0x008fc800078e0218 */
[----:B------:R-:W-:Y:S01]  /*07d0*/  @!P4 FMUL R6, R6, 16777216 ;  /* 0x4b8000000606c820 */ /* 0x000fe20000400000 */
[----:B------:R-:W-:Y:S01]  /*07e0*/  @!P6 FMUL R9, R9, 16777216 ;  /* 0x4b8000000909e820 */ /* 0x000fe20000400000 */
[----:B--2---:R-:W-:Y:S01]  /*07f0*/  FSETP.GT.AND P4, PT, R30, 8.50705917302346158658e+37, PT ;  /* 0x7e8000001e00780b */ /* 0x004fe20003f84000 */
[----:B------:R-:W-:Y:S01]  /*0800*/  @!P3 FMUL R7, R7, 16777216 ;  /* 0x4b8000000707b820 */ /* 0x000fe20000400000 */
[----:B------:R-:W2:Y:S01]  /*0810*/  MUFU.SQRT R23, R23 ;  /* 0x0000001700177308 */ /* 0x000ea20000002000 */
[----:B------:R-:W-:Y:S01]  /*0820*/  FMUL R31, R31, R0 ;  /* 0x000000001f1f7220 */ /* 0x000fe20000400000 */
[----:B----4-:R-:W-:Y:S01]  /*0830*/  FMUL R33, R33, R6 ;  /* 0x0000000621217220 */ /* 0x010fe20000400000 */
[----:B0-----:R-:W-:Y:S01]  /*0840*/  FMUL R34, R34, R9 ;  /* 0x0000000922227220 */ /* 0x001fe20000400000 */
[----:B------:R-:W3:Y:S01]  /*0850*/  @!P1 LDG.E.EL R35, desc[UR4][R12.64] ;  /* 0x000000040c239981 */ /* 0x000ee2000c2e1900 */
[----:B------:R-:W-:Y:S01]  /*0860*/  CS2R R8, SRZ ;  /* 0x0000000000087805 */ /* 0x000fe2000001ff00 */
[----:B------:R-:W-:-:S02]  /*0870*/  IMAD.MOV.U32 R0, RZ, RZ, RZ ;  /* 0x000000ffff007224 */ /* 0x000fc400078e00ff */
[----:B-----5:R-:W-:Y:S01]  /*0880*/  FMUL R10, R10, R7 ;  /* 0x000000070a0a7220 */ /* 0x020fe20000400000 */
[----:B------:R-:W4:Y:S01]  /*0890*/  @!P1 LDG.E.EL R36, desc[UR4][R12.64] ;  /* 0x000000040c249981 */ /* 0x000f22000c2e1900 */
[----:B------:R-:W-:Y:S01]  /*08a0*/  CS2R R6, SRZ ;  /* 0x0000000000067805 */ /* 0x000fe2000001ff00 */
[----:B------:R-:W-:Y:S01]  /*08b0*/  IMAD.MOV.U32 R4, RZ, RZ, RZ ;  /* 0x000000ffff047224 */ /* 0x000fe200078e00ff */
[C---:B------:R-:W-:Y:S01]  /*08c0*/  FSETP.GEU.AND P5, PT, R30.reuse, 1.175494350822287508e-38, PT ;  /* 0x008000001e00780b */ /* 0x040fe20003fae000 */
[----:B------:R-:W5:Y:S04]  /*08d0*/  @!P1 LDG.E.EL R37, desc[UR4][R12.64] ;  /* 0x000000040c259981 */ /* 0x000f68000c2e1900 */
[----:B------:R0:W3:Y:S01]  /*08e0*/  @!P1 LDG.E.EL R38, desc[UR4][R12.64] ;  /* 0x000000040c269981 */ /* 0x0000e2000c2e1900 */
[----:B------:R-:W-:Y:S01]  /*08f0*/  @P4 FMUL R30, R30, 0.25 ;  /* 0x3e8000001e1e4820 */ /* 0x000fe20000400000 */
[----:B0-----:R-:W-:-:S04]  /*0900*/  IMAD.WIDE R12, R27, 0x4, R16 ;  /* 0x000000041b0c7825 */ /* 0x001fc800078e0210 */
[----:B------:R-:W-:Y:S01]  /*0910*/  IMAD.WIDE R16, R18, 0x4, R16 ;  /* 0x0000000412107825 */ /* 0x000fe200078e0210 */
[----:B--2---:R-:W-:-:S03]  /*0920*/  FSETP.GT.AND P6, PT, R23, 8.50705917302346158658e+37, PT ;  /* 0x7e8000001700780b */ /* 0x004fc60003fc4000 */
[----:B------:R-:W-:Y:S01]  /*0930*/  @!P5 FMUL R30, R30, 16777216 ;  /* 0x4b8000001e1ed820 */ /* 0x000fe20000400000 */
[----:B------:R-:W-:Y:S01]  /*0940*/  IMAD.MOV.U32 R11, RZ, RZ, RZ ;  /* 0x000000ffff0b7224 */ /* 0x000fe200078e00ff */
[----:B------:R-:W2:Y:S04]  /*0950*/  @!P0 LDG.E.EL R9, desc[UR4][R16.64] ;  /* 0x0000000410098981 */ /* 0x000ea8000c2e1900 */
[----:B------:R-:W2:Y:S04]  /*0960*/  @!P0 LDG.E.EL R6, desc[UR4][R16.64] ;  /* 0x0000000410068981 */ /* 0x000ea8000c2e1900 */
[----:B------:R-:W2:Y:S04]  /*0970*/  @!P0 LDG.E.EL R0, desc[UR4][R16.64] ;  /* 0x0000000410008981 */ /* 0x000ea8000c2e1900 */
[----:B------:R0:W2:Y:S01]  /*0980*/  @!P0 LDG.E.EL R4, desc[UR4][R16.64] ;  /* 0x0000000410048981 */ /* 0x0000a2000c2e1900 */
[----:B------:R-:W-:Y:S01]  /*0990*/  IMAD.WIDE R24, R18, 0x4, R24 ;  /* 0x0000000412187825 */ /* 0x000fe200078e0218 */
[----:B------:R-:W-:-:S02]  /*09a0*/  ISETP.GE.AND P3, PT, R27, 0x131, PT ;  /* 0x000001311b00780c */ /* 0x000fc40003f66270 */
[----:B------:R-:W2:Y:S01]  /*09b0*/  @!P1 LDG.E.EL R39, desc[UR4][R12.64] ;  /* 0x000000040c279981 */ /* 0x000ea2000c2e1900 */
[----:B------:R-:W-:-:S03]  /*09c0*/  ISETP.GT.AND P2, PT, R27, 0x130, !P1 ;  /* 0x000001301b00780c */ /* 0x000fc60004f44270 */
[----:B------:R-:W2:Y:S01]  /*09d0*/  @!P1 LDG.E.EL R40, desc[UR4][R12.64] ;  /* 0x000000040c289981 */ /* 0x000ea2000c2e1900 */
[----:B0-----:R-:W-:Y:S01]  /*09e0*/  IMAD R17, R28, 0x4c40, R51 ;  /* 0x00004c401c117824 */ /* 0x001fe200078e0233 */
[----:B------:R-:W-:Y:S02]  /*09f0*/  FSEL R51, R45, 1, P4 ;  /* 0x3f8000002d337808 */ /* 0x000fe40002000000 */
[----:B------:R-:W2:Y:S03]  /*0a00*/  @!P1 LDG.E.EL R41, desc[UR4][R12.64] ;  /* 0x000000040c299981 */ /* 0x000ea6000c2e1900 */
[----:B------:R-:W-:Y:S01]  /*0a10*/  @!P5 FMUL R51, R51, 16777216 ;  /* 0x4b8000003333d820 */ /* 0x000fe20000400000 */
[C---:B------:R-:W-:Y:S01]  /*0a20*/  FSETP.GEU.AND P5, PT, R23.reuse, 1.175494350822287508e-38, PT ;  /* 0x008000001700780b */ /* 0x040fe20003fae000 */
[----:B------:R-:W-:Y:S01]  /*0a30*/  @P6 FMUL R23, R23, 0.25 ;  /* 0x3e80000017176820 */ /* 0x000fe20000400000 */
[----:B------:R1:W2:Y:S01]  /*0a40*/  @!P1 LDG.E.EL R11, desc[UR4][R12.64] ;  /* 0x000000040c0b9981 */ /* 0x0002a2000c2e1900 */
[----:B------:R0:W0:Y:S01]  /*0a50*/  MUFU.RCP R28, R30 ;  /* 0x0000001e001c7308 */ /* 0x0000220000001000 */
[----:B------:R-:W-:-:S02]  /*0a60*/  ISETP.LT.AND P4, PT, R5, 0x13d00, !P3 ;  /* 0x00013d000500780c */ /* 0x000fc40005f81270 */
[----:B------:R-:W2:Y:S04]  /*0a70*/  @!P0 LDG.E.EL R3, desc[UR4][R24.64] ;  /* 0x0000000418038981 */ /* 0x000ea8000c2e1900 */
[----:B------:R-:W2:Y:S03]  /*0a80*/  @!P0 LDG.E.EL R2, desc[UR4][R24.64] ;  /* 0x0000000418028981 */ /* 0x000ea6000c2e1900 */
[----:B------:R-:W-:Y:S01]  /*0a90*/  @!P5 FMUL R23, R23, 16777216 ;  /* 0x4b8000001717d820 */ /* 0x000fe20000400000 */
[----:B------:R-:W2:Y:S01]  /*0aa0*/  @!P0 LDG.E.EL R7, desc[UR4][R24.64] ;  /* 0x0000000418078981 */ /* 0x000ea2000c2e1900 */
[----:B-1----:R-:W-:Y:S01]  /*0ab0*/  IMAD.WIDE R12, R27, 0x4, R14 ;  /* 0x000000041b0c7825 */ /* 0x002fe200078e020e */
[----:B------:R-:W-:-:S02]  /*0ac0*/  CS2R R26, SRZ ;  /* 0x00000000001a7805 */ /* 0x000fc4000001ff00 */
[----:B------:R1:W2:Y:S01]  /*0ad0*/  @!P0 LDG.E.EL R8, desc[UR4][R24.64] ;  /* 0x0000000418088981 */ /* 0x0002a2000c2e1900 */
[----:B------:R-:W-:Y:S01]  /*0ae0*/  IMAD.WIDE R14, R18, 0x4, R14 ;  /* 0x00000004120e7825 */ /* 0x000fe200078e020e */
[----:B------:R-:W1:Y:S02]  /*0af0*/  MUFU.RCP R23, R23 ;  /* 0x0000001700177308 */ /* 0x000e640000001000 */
[----:B------:R-:W2:Y:S01]  /*0b00*/  @!P1 LDG.E.EL R42, desc[UR4][R12.64] ;  /* 0x000000040c2a9981 */ /* 0x000ea2000c2e1900 */
[----:B------:R-:W-:Y:S01]  /*0b10*/  IMAD.WIDE R16, R17, 0x4, R52 ;  /* 0x0000000411107825 */ /* 0x000fe200078e0234 */
[----:B0-----:R-:W-:Y:S02]  /*0b20*/  FSEL R30, R45, 1, P6 ;  /* 0x3f8000002d1e7808 */ /* 0x001fe40003000000 */
[----:B------:R-:W2:Y:S01]  /*0b30*/  @!P1 LDG.E.EL R43, desc[UR4][R12.64] ;  /* 0x000000040c2b9981 */ /* 0x000ea2000c2e1900 */
[----:B-1----:R-:W-:-:S03]  /*0b40*/  CS2R R24, SRZ ;  /* 0x0000000000187805 */ /* 0x002fc6000001ff00 */
[----:B------:R-:W2:Y:S04]  /*0b50*/  @!P1 LDG.E.EL R44, desc[UR4][R12.64] ;  /* 0x000000040c2c9981 */ /* 0x000ea8000c2e1900 */
[----:B------:R0:W2:Y:S04]  /*0b60*/  @!P1 LDG.E.EL R24, desc[UR4][R12.64] ;  /* 0x000000040c189981 */ /* 0x0000a8000c2e1900 */
[----:B------:R-:W2:Y:S04]  /*0b70*/  @!P0 LDG.E.EL R26, desc[UR4][R14.64] ;  /* 0x000000040e1a8981 */ /* 0x000ea8000c2e1900 */
[----:B------:R-:W2:Y:S01]  /*0b80*/  @!P0 LDG.E.EL R25, desc[UR4][R14.64] ;  /* 0x000000040e198981 */ /* 0x000ea2000c2e1900 */
[----:B0-----:R-:W-:-:S03]  /*0b90*/  CS2R R12, SRZ ;  /* 0x00000000000c7805 */ /* 0x001fc6000001ff00 */
[----:B------:R-:W2:Y:S04]  /*0ba0*/  @!P0 LDG.E.EL R27, desc[UR4][R14.64] ;  /* 0x000000040e1b8981 */ /* 0x000ea8000c2e1900 */
[----:B------:R0:W2:Y:S01]  /*0bb0*/  @!P0 LDG.E.EL R29, desc[UR4][R14.64] ;  /* 0x000000040e1d8981 */ /* 0x0000a2000c2e1900 */
[----:B------:R-:W-:Y:S01]  /*0bc0*/  FMUL R28, R28, R51 ;  /* 0x000000331c1c7220 */ /* 0x000fe20000400000 */
[----:B------:R-:W-:Y:S01]  /*0bd0*/  @!P5 FMUL R30, R30, 16777216 ;  /* 0x4b8000001e1ed820 */ /* 0x000fe20000400000 */
[----:B------:R-:W-:Y:S01]  /*0be0*/  IMAD R51, R22, -0x4f40, R47 ;  /* 0xffffb0c016337824 */ /* 0x000fe200078e022f */
[----:B0-----:R-:W-:-:S03]  /*0bf0*/  CS2R R14, SRZ ;  /* 0x00000000000e7805 */ /* 0x001fc6000001ff00 */
[----:B------:R-:W-:-:S03]  /*0c00*/  IMAD R51, R22, 0x4c40, R51 ;  /* 0x00004c4016337824 */ /* 0x000fc600078e0233 */
[----:B------:R0:W2:Y:S01]  /*0c10*/  @P4 LDG.E.128 R12, desc[UR4][R16.64] ;  /* 0x00000004100c4981 */ /* 0x0000a2000c1e1d00 */
[----:B------:R-:W-:Y:S01]  /*0c20*/  FMUL R30, R23, R30 ;  /* 0x0000001e171e7220 */ /* 0x000fe20000400000 */
[----:B------:R-:W-:Y:S02]  /*0c30*/  IMAD.MOV.U32 R22, RZ, RZ, RZ ;  /* 0x000000ffff167224 */ /* 0x000fe400078e00ff */
[----:B------:R-:W-:Y:S01]  /*0c40*/  IMAD.MOV.U32 R23, RZ, RZ, RZ ;  /* 0x000000ffff177224 */ /* 0x000fe200078e00ff */
[----:B0-----:R-:W-:-:S04]  /*0c50*/  LEA R16, P5, R20, UR6, 0x2 ;  /* 0x0000000614107c11 */ /* 0x001fc8000f8a10ff */
[----:B------:R-:W-:Y:S02]  /*0c60*/  LEA.HI.X R17, R20, UR7, R21, 0x2, P5 ;  /* 0x0000000714117c11 */ /* 0x000fe4000a8f1415 */
[----:B------:R-:W-:-:S06]  /*0c70*/  CS2R R20, SRZ ;  /* 0x0000000000147805 */ /* 0x000fcc000001ff00 */
[----:B------:R0:W3:Y:S01]  /*0c80*/  @P2 LDG.E.128 R20, desc[UR4][R16.64+-0x13100] ;  /* 0xfecf000410142981 */ /* 0x0000e2000c1e1d00 */
[----:B------:R-:W-:-:S04]  /*0c90*/  FADD R50, R46, 9.9999997473787516356e-06 ;  /* 0x3727c5ac2e327421 */ /* 0x000fc80000000000 */
[----:B------:R-:W1:Y:S02]  /*0ca0*/  MUFU.SQRT R46, R50 ;  /* 0x00000032002e7308 */ /* 0x000e640000002000 */
[C---:B-1----:R-:W-:Y:S02]  /*0cb0*/  FSETP.GT.AND P5, PT, R46.reuse, 8.50705917302346158658e+37, PT ;  /* 0x7e8000002e00780b */ /* 0x042fe40003fa4000 */
[----:B------:R-:W-:Y:S02]  /*0cc0*/  FSETP.GEU.AND P6, PT, R46, 1.175494350822287508e-38, PT ;  /* 0x008000002e00780b */ /* 0x000fe40003fce000 */
[----:B------:R-:W-:-:S09]  /*0cd0*/  FSEL R45, R45, 1, P5 ;  /* 0x3f8000002d2d7808 */ /* 0x000fd20002800000 */
[----:B------:R-:W-:Y:S01]  /*0ce0*/  @P5 FMUL R46, R46, 0.25 ;  /* 0x3e8000002e2e5820 */ /* 0x000fe20000400000 */
[----:B------:R-:W-:Y:S01]  /*0cf0*/  ISETP.GE.AND P5, PT, R18, 0x131, PT ;  /* 0x000001311200780c */ /* 0x000fe20003fa6270 */
[----:B------:R-:W-:Y:S02]  /*0d00*/  @!P6 FMUL R45, R45, 16777216 ;  /* 0x4b8000002d2de820 */ /* 0x000fe40000400000 */
[----:B------:R-:W-:Y:S01]  /*0d10*/  @!P6 FMUL R46, R46, 16777216 ;  /* 0x4b8000002e2ee820 */ /* 0x000fe20000400000 */
[----:B------:R-:W-:Y:S01]  /*0d20*/  ISETP.LT.AND P6, PT, R47, 0x13d00, !P5 ;  /* 0x00013d002f00780c */ /* 0x000fe20006fc1270 */
[----:B------:R-:W-:Y:S01]  /*0d30*/  IMAD.WIDE R52, R51, 0x4, R52 ;  /* 0x0000000433347825 */ /* 0x000fe200078e0234 */
[----:B--2---:R-:W-:Y:S02]  /*0d40*/  SEL R48, R12, RZ, P4 ;  /* 0x000000ff0c307207 */ /* 0x004fe40002000000 */
[----:B------:R-:W-:Y:S02]  /*0d50*/  SEL R47, R13, RZ, P4 ;  /* 0x000000ff0d2f7207 */ /* 0x000fe40002000000 */
[----:B0-----:R-:W-:-:S02]  /*0d60*/  SEL R16, R14, RZ, P4 ;  /* 0x000000ff0e107207 */ /* 0x001fc40002000000 */
[----:B------:R-:W-:Y:S02]  /*0d70*/  SEL R17, R15, RZ, P4 ;  /* 0x000000ff0f117207 */ /* 0x000fe40002000000 */
[----:B------:R-:W-:-:S04]  /*0d80*/  LEA R50, P4, R19, UR6, 0x2 ;  /* 0x0000000613327c11 */ /* 0x000fc8000f8810ff */
[----:B------:R-:W-:Y:S02]  /*0d90*/  LEA.HI.X R51, R19, UR7, R49, 0x2, P4 ;  /* 0x0000000713337c11 */ /* 0x000fe4000a0f1431 */
[----:B------:R-:W-:Y:S02]  /*0da0*/  ISETP.GT.AND P4, PT, R18, 0x130, !P0 ;  /* 0x000001301200780c */ /* 0x000fe40004784270 */
[----:B------:R-:W-:Y:S02]  /*0db0*/  CS2R R12, SRZ ;  /* 0x00000000000c7805 */ /* 0x000fe4000001ff00 */
[----:B------:R-:W-:Y:S02]  /*0dc0*/  CS2R R14, SRZ ;  /* 0x00000000000e7805 */ /* 0x000fe4000001ff00 */
[----:B---3--:R-:W-:-:S04]  /*0dd0*/  SEL R19, R22, RZ, P2 ;  /* 0x000000ff16137207 */ /* 0x008fc80001000000 */
[----:B------:R0:W2:Y:S01]  /*0de0*/  @P6 LDG.E.128 R12, desc[UR4][R52.64] ;  /* 0x00000004340c6981 */ /* 0x0000a2000c1e1d00 */
[----:B------:R-:W-:Y:S02]  /*0df0*/  SEL R18, R23, RZ, P2 ;  /* 0x000000ff17127207 */ /* 0x000fe40001000000 */
[----:B------:R-:W-:Y:S02]  /*0e00*/  SEL R22, R16, R19, !P3 ;  /* 0x0000001310167207 */ /* 0x000fe40005800000 */
[----:B------:R-:W-:Y:S02]  /*0e10*/  SEL R23, R17, R18, !P3 ;  /* 0x0000001211177207 */ /* 0x000fe40005800000 */
[----:B------:R-:W-:Y:S02]  /*0e20*/  CS2R R16, SRZ ;  /* 0x0000000000107805 */ /* 0x000fe4000001ff00 */
[----:B------:R-:W-:-:S06]  /*0e30*/  CS2R R18, SRZ ;  /* 0x0000000000127805 */ /* 0x000fcc000001ff00 */
[----:B------:R-:W3:Y:S01]  /*0e40*/  @P4 LDG.E.128 R16, desc[UR4][R50.64+-0x13100] ;  /* 0xfecf000432104981 */ /* 0x000ee2000c1e1d00 */
[----:B------:R-:W-:Y:S02]  /*0e50*/  SEL R49, R20, RZ, P2 ;  /* 0x000000ff14317207 */ /* 0x000fe40001000000 */
[----:B0-----:R-:W-:Y:S02]  /*0e60*/  SEL R52, R21, RZ, P2 ;  /* 0x000000ff15347207 */ /* 0x001fe40001000000 */
[----:B------:R-:W-:Y:S02]  /*0e70*/  SEL R20, R48, R49, !P3 ;  /* 0x0000003130147207 */ /* 0x000fe40005800000 */
[----:B------:R-:W-:Y:S01]  /*0e80*/  SEL R21, R47, R52, !P3 ;  /* 0x000000342f157207 */ /* 0x000fe20005800000 */
[----:B------:R-:W-:Y:S02]  /*0e90*/  FADD R47, R23, -R38 ;  /* 0x80000026172f7221 */ /* 0x000fe40000000000 */
[----:B------:R-:W-:-:S02]  /*0ea0*/  FADD R38, R20, -R35 ;  /* 0x8000002314267221 */ /* 0x000fc40000000000 */
[----:B----4-:R-:W-:Y:S01]  /*0eb0*/  FADD R35, R21, -R36 ;  /* 0x8000002415237221 */ /* 0x010fe20000000000 */
[----:B-----5:R-:W-:Y:S01]  /*0ec0*/  FADD R48, R22, -R37 ;  /* 0x8000002516307221 */ /* 0x020fe20000000000 */
[----:B------:R-:W-:Y:S02]  /*0ed0*/  FMUL R37, R34, R47 ;  /* 0x0000002f22257220 */ /* 0x000fe40000400000 */
[----:B------:R-:W-:Y:S01]  /*0ee0*/  FMUL R36, R32, R35 ;  /* 0x0000002320247220 */ /* 0x000fe20000400000 */
[----:B------:R-:W-:Y:S01]  /*0ef0*/  FMUL R47, R33, R48 ;  /* 0x00000030212f7220 */ /* 0x000fe20000400000 */
[----:B------:R-:W0:Y:S01]  /*0f00*/  LDC.64 R34, c[0x0][0x240] ;  /* 0x00009000ff227b82 */ /* 0x000e220000000a00 */
[----:B------:R-:W1:Y:S07]  /*0f10*/  MUFU.RCP R46, R46 ;  /* 0x0000002e002e7308 */ /* 0x000e6e0000001000 */
[----:B------:R-:W4:Y:S01]  /*0f20*/  LDC.64 R32, c[0x0][0x248] ;  /* 0x00009200ff207b82 */ /* 0x000f220000000a00 */
[----:B------:R-:W-:Y:S01]  /*0f30*/  FMUL R31, R31, R38 ;  /* 0x000000261f1f7220 */ /* 0x000fe20000400000 */
[----:B------:R-:W-:Y:S01]  /*0f40*/  FFMA R40, R36, R40, R43 ;  /* 0x0000002824287223 */ /* 0x000fe2000000002b */
[----:B------:R-:W-:Y:S01]  /*0f50*/  FFMA R41, R47, R41, R44 ;  /* 0x000000292f297223 */ /* 0x000fe2000000002c */
[----:B------:R-:W-:Y:S01]  /*0f60*/  FFMA R24, R37, R11, R24 ;  /* 0x0000000b25187223 */ /* 0x000fe20000000018 */
[----:B------:R-:W-:Y:S01]  /*0f70*/  FFMA R39, R31, R39, R42 ;  /* 0x000000271f277223 */ /* 0x000fe2000000002a */
[----:B-1----:R-:W-:-:S03]  /*0f80*/  FMUL R45, R46, R45 ;  /* 0x0000002d2e2d7220 */ /* 0x002fc60000400000 */
[----:B------:R-:W-:Y:S02]  /*0f90*/  FSETP.GEU.AND P2, PT, R24, RZ, PT ;  /* 0x000000ff1800720b */ /* 0x000fe40003f4e000 */
[----:B------:R-:W-:Y:S01]  /*0fa0*/  FSETP.GEU.AND P3, PT, R41, RZ, PT ;  /* 0x000000ff2900720b */ /* 0x000fe20003f6e000 */
[----:B0-----:R-:W-:-:S04]  /*0fb0*/  IMAD.WIDE R34, R5, 0x4, R34 ;  /* 0x0000000405227825 */ /* 0x001fc800078e0222 */
[----:B----4-:R-:W-:Y:S01]  /*0fc0*/  IMAD.WIDE R32, R5, 0x4, R32 ;  /* 0x0000000405207825 */ /* 0x010fe200078e0220 */
[----:B------:R0:W-:Y:S01]  /*0fd0*/  @!P1 STG.E.128 desc[UR4][R34.64], R20 ;  /* 0x0000001422009986 */ /* 0x0001e2000c101d04 */
[----:B--2---:R-:W-:Y:S02]  /*0fe0*/  SEL R12, R12, RZ, P6 ;  /* 0x000000ff0c0c7207 */ /* 0x004fe40003000000 */
[----:B------:R-:W-:Y:S02]  /*0ff0*/  SEL R13, R13, RZ, P6 ;  /* 0x000000ff0d0d7207 */ /* 0x000fe40003000000 */
[----:B------:R-:W-:Y:S02]  /*1000*/  SEL R15, R15, RZ, P6 ;  /* 0x000000ff0f0f7207 */ /* 0x000fe40003000000 */
[----:B------:R-:W-:Y:S02]  /*1010*/  SEL R14, R14, RZ, P6 ;  /* 0x000000ff0e0e7207 */ /* 0x000fe40003000000 */
[----:B---3--:R-:W-:-:S02]  /*1020*/  @P5 SEL R12, R16, RZ, P4 ;  /* 0x000000ff100c5207 */ /* 0x008fc40002000000 */
[----:B------:R-:W-:Y:S02]  /*1030*/  @P5 SEL R13, R17, RZ, P4 ;  /* 0x000000ff110d5207 */ /* 0x000fe40002000000 */
[----:B------:R-:W-:Y:S02]  /*1040*/  @P5 SEL R15, R19, RZ, P4 ;  /* 0x000000ff130f5207 */ /* 0x000fe40002000000 */
[----:B------:R-:W-:Y:S01]  /*1050*/  @P5 SEL R14, R18, RZ, P4 ;  /* 0x000000ff120e5207 */ /* 0x000fe20002000000 */
[----:B------:R-:W-:Y:S01]  /*1060*/  FADD R3, R12, -R3 ;  /* 0x800000030c037221 */ /* 0x000fe20000000000 */
[----:B------:R-:W-:Y:S01]  /*1070*/  FADD R11, R13, -R2 ;  /* 0x800000020d0b7221 */ /* 0x000fe20000000000 */
[----:B------:R-:W-:Y:S02]  /*1080*/  FADD R8, R15, -R8 ;  /* 0x800000080f087221 */ /* 0x000fe40000000000 */
[----:B------:R-:W-:Y:S01]  /*1090*/  FADD R7, R14, -R7 ;  /* 0x800000070e077221 */ /* 0x000fe20000000000 */
[----:B------:R-:W-:Y:S01]  /*10a0*/  FMUL R3, R10, R3 ;  /* 0x000000030a037220 */ /* 0x000fe20000400000 */
[----:B------:R-:W-:Y:S01]  /*10b0*/  FSETP.GEU.AND P4, PT, R40, RZ, PT ;  /* 0x000000ff2800720b */ /* 0x000fe20003f8e000 */
[----:B------:R-:W-:Y:S01]  /*10c0*/  FMUL R28, R28, R11 ;  /* 0x0000000b1c1c7220 */ /* 0x000fe20000400000 */
[----:B------:R-:W-:Y:S01]  /*10d0*/  FSETP.GEU.AND P5, PT, R39, RZ, PT ;  /* 0x000000ff2700720b */ /* 0x000fe20003fae000 */
[----:B------:R-:W-:Y:S01]  /*10e0*/  FMUL R2, R45, R8 ;  /* 0x000000082d027220 */ /* 0x000fe20000400000 */
[----:B------:R-:W-:Y:S01]  /*10f0*/  FMUL R30, R30, R7 ;  /* 0x000000071e1e7220 */ /* 0x000fe20000400000 */
[----:B------:R-:W-:Y:S01]  /*1100*/  FFMA R3, R3, R9, R26 ;  /* 0x0000000903037223 */ /* 0x000fe2000000001a */
[----:B------:R-:W-:Y:S01]  /*1110*/  SEL R11, R24, RZ, P2 ;  /* 0x000000ff180b7207 */ /* 0x000fe20001000000 */
[----:B------:R-:W-:Y:S01]  /*1120*/  FFMA R6, R28, R6, R25 ;  /* 0x000000061c067223 */ /* 0x000fe20000000019 */
[----:B------:R-:W-:Y:S01]  /*1130*/  SEL R10, R41, RZ, P3 ;  /* 0x000000ff290a7207 */ /* 0x000fe20001800000 */
[----:B------:R-:W-:Y:S01]  /*1140*/  FFMA R2, R2, R4, R29 ;  /* 0x0000000402027223 */ /* 0x000fe2000000001d */
[----:B------:R-:W-:Y:S01]  /*1150*/  SEL R9, R40, RZ, P4 ;  /* 0x000000ff28097207 */ /* 0x000fe20002000000 */
[----:B------:R-:W-:Y:S01]  /*1160*/  FFMA R0, R30, R0, R27 ;  /* 0x000000001e007223 */ /* 0x000fe2000000001b */
[----:B------:R-:W-:Y:S01]  /*1170*/  SEL R8, R39, RZ, P5 ;  /* 0x000000ff27087207 */ /* 0x000fe20002800000 */
[----:B------:R0:W-:Y:S01]  /*1180*/  @!P0 STG.E.128 desc[UR4][R34.64+0x800], R12 ;  /* 0x0008000c22008986 */ /* 0x0001e2000c101d04 */
[----:B------:R-:W-:-:S02]  /*1190*/  FSETP.GEU.AND P3, PT, R6, RZ, PT ;  /* 0x000000ff0600720b */ /* 0x000fc40003f6e000 */
[----:B------:R-:W-:Y:S01]  /*11a0*/  FSETP.GEU.AND P2, PT, R0, RZ, PT ;  /* 0x000000ff0000720b */ /* 0x000fe20003f4e000 */
[----:B------:R0:W-:Y:S01]  /*11b0*/  @!P1 STG.E.128 desc[UR4][R32.64], R8 ;  /* 0x0000000820009986 */ /* 0x0001e2000c101d04 */
[C---:B------:R-:W-:Y:S02]  /*11c0*/  FSETP.GEU.AND P1, PT, R2.reuse, RZ, PT ;  /* 0x000000ff0200720b */ /* 0x040fe40003f2e000 */
[----:B------:R-:W-:Y:S02]  /*11d0*/  FSETP.GEU.AND P4, PT, R3, RZ, PT ;  /* 0x000000ff0300720b */ /* 0x000fe40003f8e000 */
[----:B------:R-:W-:Y:S02]  /*11e0*/  SEL R19, R2, RZ, P1 ;  /* 0x000000ff02137207 */ /* 0x000fe40000800000 */
[----:B------:R-:W-:Y:S02]  /*11f0*/  SEL R18, R0, RZ, P2 ;  /* 0x000000ff00127207 */ /* 0x000fe40001000000 */
[----:B------:R-:W-:-:S02]  /*1200*/  SEL R17, R6, RZ, P3 ;  /* 0x000000ff06117207 */ /* 0x000fc40001800000 */
[----:B------:R-:W-:Y:S01]  /*1210*/  SEL R16, R3, RZ, P4 ;  /* 0x000000ff03107207 */ /* 0x000fe20002000000 */
[----:B0-----:R-:W-:Y:S06]  /*1220*/  @P0 EXIT ;  /* 0x000000000000094d */ /* 0x001fec0003800000 */
[----:B------:R-:W-:Y:S01]  /*1230*/  STG.E.128 desc[UR4][R32.64+0x800], R16 ;  /* 0x0008001020007986 */ /* 0x000fe2000c101d04 */
[----:B------:R-:W-:Y:S05]  /*1240*/  EXIT ;  /* 0x000000000000794d */ /* 0x000fea0003800000 */
.L_x_0:
[----:B------:R-:W-:-:S00]  /*1250*/  BRA `(.L_x_0) ;  /* 0xfffffffc00fc7947 */ /* 0x000fc0000383ffff */
[----:B------:R-:W-:-:S00]  /*1260*/  NOP ;  /* 0x0000000000007918 */ /* 0x000fc00000000000 */
        /* <DEDUP_REMOVED lines=9> */
.L_x_1:


//--------------------- .nv.global.init           --------------------------
	.section	.nv.global.init,"aw",@progbits
.nv.global.init:
	.type		_$_str,@object
	.size		_$_str,(_$_str_$_2 - _$_str)
_$_str:
        /*0000*/ 	.byte	0x5f, 0x5f, 0x43, 0x55, 0x44, 0x41, 0x5f, 0x46, 0x54, 0x5a, 0x00
	.type		_$_str_$_2,@object
	.size		_$_str_$_2,(.L_1 - _$_str_$_2)
_$_str_$_2:
        /*000b*/ 	.byte	0x5f, 0x5f, 0x43, 0x55, 0x44, 0x41, 0x5f, 0x50, 0x52, 0x45, 0x43, 0x5f, 0x53, 0x51, 0x52, 0x54
        /*001b*/ 	.byte	0x00
.L_1:


//--------------------- .nv.constant0.triton_poi_fused__native_batch_norm_legit_no_training_cat_relu_59 --------------------------
	.section	.nv.constant0.triton_poi_fused__native_batch_norm_legit_no_training_cat_relu_59,"a",@progbits
	.sectionflags	@""
	.align	4
.nv.constant0.triton_poi_fused__native_batch_norm_legit_no_training_cat_relu_59:
	.zero		596
